//
// Generated by NVIDIA NVVM Compiler
//
// Compiler Build ID: CL-36424714
// Cuda compilation tools, release 13.0, V13.0.88
// Based on NVVM 20.0.0
//

.version 9.0
.target sm_100
.address_size 64

	// .globl	_Z22matrix_multiply_kernelPKfS0_Pfiii

.visible .entry _Z22matrix_multiply_kernelPKfS0_Pfiii(
	.param .u64 .ptr .align 1 _Z22matrix_multiply_kernelPKfS0_Pfiii_param_0,
	.param .u64 .ptr .align 1 _Z22matrix_multiply_kernelPKfS0_Pfiii_param_1,
	.param .u64 .ptr .align 1 _Z22matrix_multiply_kernelPKfS0_Pfiii_param_2,
	.param .u32 _Z22matrix_multiply_kernelPKfS0_Pfiii_param_3,
	.param .u32 _Z22matrix_multiply_kernelPKfS0_Pfiii_param_4,
	.param .u32 _Z22matrix_multiply_kernelPKfS0_Pfiii_param_5
)
{
	.reg .pred 	%p<13>;
	.reg .b32 	%r<41>;
	.reg .b32 	%f<68>;
	.reg .b64 	%rd<53>;

	ld.param.u64 	%rd7, [_Z22matrix_multiply_kernelPKfS0_Pfiii_param_0];
	ld.param.u64 	%rd8, [_Z22matrix_multiply_kernelPKfS0_Pfiii_param_1];
	ld.param.u64 	%rd6, [_Z22matrix_multiply_kernelPKfS0_Pfiii_param_2];
	ld.param.u32 	%r20, [_Z22matrix_multiply_kernelPKfS0_Pfiii_param_3];
	ld.param.u32 	%r18, [_Z22matrix_multiply_kernelPKfS0_Pfiii_param_4];
	ld.param.u32 	%r19, [_Z22matrix_multiply_kernelPKfS0_Pfiii_param_5];
	cvta.to.global.u64 	%rd1, %rd8;
	cvta.to.global.u64 	%rd2, %rd7;
	mov.u32 	%r21, %ctaid.y;
	mov.u32 	%r22, %ntid.y;
	mov.u32 	%r23, %tid.y;
	mad.lo.s32 	%r1, %r21, %r22, %r23;
	mov.u32 	%r24, %ctaid.x;
	mov.u32 	%r25, %ntid.x;
	mov.u32 	%r26, %tid.x;
	mad.lo.s32 	%r2, %r24, %r25, %r26;
	setp.ge.s32 	%p1, %r1, %r20;
	setp.ge.s32 	%p2, %r2, %r18;
	or.pred  	%p3, %p1, %p2;
	@%p3 bra 	$L__BB0_14;
	setp.lt.s32 	%p4, %r19, 1;
	mov.f32 	%f67, 0f00000000;
	@%p4 bra 	$L__BB0_13;
	mul.lo.s32 	%r3, %r19, %r1;
	and.b32  	%r4, %r19, 7;
	setp.lt.u32 	%p5, %r19, 8;
	mov.f32 	%f67, 0f00000000;
	mov.b32 	%r39, 0;
	@%p5 bra 	$L__BB0_5;
	and.b32  	%r39, %r19, 2147483640;
	neg.s32 	%r37, %r39;
	shl.b32 	%r7, %r18, 3;
	mul.wide.u32 	%rd9, %r3, 4;
	add.s64 	%rd10, %rd9, %rd2;
	add.s64 	%rd52, %rd10, 16;
	mov.f32 	%f67, 0f00000000;
	mul.wide.s32 	%rd13, %r18, 4;
	mov.u32 	%r36, %r2;
$L__BB0_4:
	.pragma "nounroll";
	ld.global.f32 	%f17, [%rd52+-16];
	mul.wide.s32 	%rd11, %r36, 4;
	add.s64 	%rd12, %rd1, %rd11;
	ld.global.f32 	%f18, [%rd12];
	fma.rn.f32 	%f19, %f17, %f18, %f67;
	ld.global.f32 	%f20, [%rd52+-12];
	add.s64 	%rd14, %rd12, %rd13;
	ld.global.f32 	%f21, [%rd14];
	fma.rn.f32 	%f22, %f20, %f21, %f19;
	ld.global.f32 	%f23, [%rd52+-8];
	add.s64 	%rd15, %rd14, %rd13;
	ld.global.f32 	%f24, [%rd15];
	fma.rn.f32 	%f25, %f23, %f24, %f22;
	ld.global.f32 	%f26, [%rd52+-4];
	add.s64 	%rd16, %rd15, %rd13;
	ld.global.f32 	%f27, [%rd16];
	fma.rn.f32 	%f28, %f26, %f27, %f25;
	ld.global.f32 	%f29, [%rd52];
	add.s64 	%rd17, %rd16, %rd13;
	ld.global.f32 	%f30, [%rd17];
	fma.rn.f32 	%f31, %f29, %f30, %f28;
	ld.global.f32 	%f32, [%rd52+4];
	add.s64 	%rd18, %rd17, %rd13;
	ld.global.f32 	%f33, [%rd18];
	fma.rn.f32 	%f34, %f32, %f33, %f31;
	ld.global.f32 	%f35, [%rd52+8];
	add.s64 	%rd19, %rd18, %rd13;
	ld.global.f32 	%f36, [%rd19];
	fma.rn.f32 	%f37, %f35, %f36, %f34;
	ld.global.f32 	%f38, [%rd52+12];
	add.s64 	%rd20, %rd19, %rd13;
	ld.global.f32 	%f39, [%rd20];
	fma.rn.f32 	%f67, %f38, %f39, %f37;
	add.s32 	%r37, %r37, 8;
	add.s32 	%r36, %r36, %r7;
	add.s64 	%rd52, %rd52, 32;
	setp.ne.s32 	%p6, %r37, 0;
	@%p6 bra 	$L__BB0_4;
$L__BB0_5:
	setp.eq.s32 	%p7, %r4, 0;
	@%p7 bra 	$L__BB0_13;
	and.b32  	%r13, %r19, 3;
	setp.lt.u32 	%p8, %r4, 4;
	@%p8 bra 	$L__BB0_8;
	add.s32 	%r28, %r39, %r3;
	mul.wide.u32 	%rd21, %r28, 4;
	add.s64 	%rd22, %rd2, %rd21;
	ld.global.f32 	%f41, [%rd22];
	mad.lo.s32 	%r29, %r39, %r18, %r2;
	mul.wide.s32 	%rd23, %r29, 4;
	add.s64 	%rd24, %rd1, %rd23;
	ld.global.f32 	%f42, [%rd24];
	fma.rn.f32 	%f43, %f41, %f42, %f67;
	cvt.u64.u32 	%rd25, %r3;
	cvt.u64.u32 	%rd26, %r39;
	add.s64 	%rd27, %rd26, %rd25;
	shl.b64 	%rd28, %rd27, 2;
	add.s64 	%rd29, %rd2, %rd28;
	ld.global.f32 	%f44, [%rd29+4];
	mul.wide.s32 	%rd30, %r18, 4;
	add.s64 	%rd31, %rd24, %rd30;
	ld.global.f32 	%f45, [%rd31];
	fma.rn.f32 	%f46, %f44, %f45, %f43;
	ld.global.f32 	%f47, [%rd29+8];
	add.s64 	%rd32, %rd31, %rd30;
	ld.global.f32 	%f48, [%rd32];
	fma.rn.f32 	%f49, %f47, %f48, %f46;
	ld.global.f32 	%f50, [%rd29+12];
	add.s64 	%rd33, %rd32, %rd30;
	ld.global.f32 	%f51, [%rd33];
	fma.rn.f32 	%f67, %f50, %f51, %f49;
	add.s32 	%r39, %r39, 4;
$L__BB0_8:
	setp.eq.s32 	%p9, %r13, 0;
	@%p9 bra 	$L__BB0_13;
	setp.eq.s32 	%p10, %r13, 1;
	@%p10 bra 	$L__BB0_11;
	add.s32 	%r30, %r39, %r3;
	mul.wide.u32 	%rd34, %r30, 4;
	add.s64 	%rd35, %rd2, %rd34;
	ld.global.f32 	%f53, [%rd35];
	mad.lo.s32 	%r31, %r39, %r18, %r2;
	mul.wide.s32 	%rd36, %r31, 4;
	add.s64 	%rd37, %rd1, %rd36;
	ld.global.f32 	%f54, [%rd37];
	fma.rn.f32 	%f55, %f53, %f54, %f67;
	cvt.u64.u32 	%rd38, %r3;
	cvt.u64.u32 	%rd39, %r39;
	add.s64 	%rd40, %rd39, %rd38;
	shl.b64 	%rd41, %rd40, 2;
	add.s64 	%rd42, %rd2, %rd41;
	ld.global.f32 	%f56, [%rd42+4];
	mul.wide.s32 	%rd43, %r18, 4;
	add.s64 	%rd44, %rd37, %rd43;
	ld.global.f32 	%f57, [%rd44];
	fma.rn.f32 	%f67, %f56, %f57, %f55;
	add.s32 	%r39, %r39, 2;
$L__BB0_11:
	and.b32  	%r32, %r19, 1;
	setp.eq.b32 	%p11, %r32, 1;
	not.pred 	%p12, %p11;
	@%p12 bra 	$L__BB0_13;
	add.s32 	%r33, %r39, %r3;
	mul.wide.u32 	%rd45, %r33, 4;
	add.s64 	%rd46, %rd2, %rd45;
	ld.global.f32 	%f58, [%rd46];
	mad.lo.s32 	%r34, %r39, %r18, %r2;
	mul.wide.s32 	%rd47, %r34, 4;
	add.s64 	%rd48, %rd1, %rd47;
	ld.global.f32 	%f59, [%rd48];
	fma.rn.f32 	%f67, %f58, %f59, %f67;
$L__BB0_13:
	mad.lo.s32 	%r35, %r18, %r1, %r2;
	cvta.to.global.u64 	%rd49, %rd6;
	mul.wide.s32 	%rd50, %r35, 4;
	add.s64 	%rd51, %rd49, %rd50;
	st.global.f32 	[%rd51], %f67;
$L__BB0_14:
	ret;

}


// ===== COMPILED SASS (sm_100) =====

	.target	sm_100

	.elftype	@"ET_EXEC"


//--------------------- .note.nv.tkinfo           --------------------------
	.section	.note.nv.tkinfo,"",@"SHT_NOTE"
	.sectionflags	@"SHF_NOTE_NV_TKINFO"
	.tkinfo
        /*0018*/ 	.word	0x00000002
        /*0030*/ 	.string	""
        /*0030*/ 	.string	"ptxas"
        /*0030*/ 	.string	"Cuda compilation tools, release 13.0, V13.0.88"
        /*0030*/ 	.string	"Build cuda_13.0.r13.0/compiler.36424714_0"
        /*0030*/ 	.string	"-arch sm_100 -m 64 "



//--------------------- .note.nv.cuinfo           --------------------------
	.section	.note.nv.cuinfo,"",@"SHT_NOTE"
	.sectionflags	@"SHF_NOTE_NV_CUINFO"
        /*0018*/ 	.short	0x0002
        /*001a*/ 	.short	0x0064
        /*001c*/ 	.short	0x0082
	.zero		2


//--------------------- .nv.info                  --------------------------
	.section	.nv.info,"",@"SHT_CUDA_INFO"
	.align	4


	//----- nvinfo : EIATTR_REGCOUNT
	.align		4
        /*0000*/ 	.byte	0x04, 0x2f
        /*0002*/ 	.short	(.L_1 - .L_0)
	.align		4
.L_0:
        /*0004*/ 	.word	index@(_Z22matrix_multiply_kernelPKfS0_Pfiii)
        /*0008*/ 	.word	0x00000020


	//----- nvinfo : EIATTR_FRAME_SIZE
	.align		4
.L_1:
        /*000c*/ 	.byte	0x04, 0x11
        /*000e*/ 	.short	(.L_3 - .L_2)
	.align		4
.L_2:
        /*0010*/ 	.word	index@(_Z22matrix_multiply_kernelPKfS0_Pfiii)
        /*0014*/ 	.word	0x00000000


	//----- nvinfo : EIATTR_MIN_STACK_SIZE
	.align		4
.L_3:
        /*0018*/ 	.byte	0x04, 0x12
        /*001a*/ 	.short	(.L_5 - .L_4)
	.align		4
.L_4:
        /*001c*/ 	.word	index@(_Z22matrix_multiply_kernelPKfS0_Pfiii)
        /*0020*/ 	.word	0x00000000
.L_5:


//--------------------- .nv.compat                --------------------------
	.section	.nv.compat,"",@"SHT_CUDA_COMPAT_INFO"
	.align	4
        /*0000*/ 	.byte	0x02, 0x09, 0x00, 0x00, 0x02, 0x02, 0x01, 0x00, 0x02, 0x05, 0x05, 0x00, 0x03, 0x07, 0x01, 0x01
        /*0010*/ 	.byte	0x02, 0x03, 0x00, 0x00, 0x02, 0x06, 0x01, 0x00, 0x04, 0x0b, 0x08, 0x00, 0x09, 0x00, 0x00, 0x00
        /*0020*/ 	.byte	0x00, 0x00, 0x00, 0x00


//--------------------- .nv.info._Z22matrix_multiply_kernelPKfS0_Pfiii --------------------------
	.section	.nv.info._Z22matrix_multiply_kernelPKfS0_Pfiii,"",@"SHT_CUDA_INFO"
	.sectionflags	@""
	.align	4


	//----- nvinfo : EIATTR_CUDA_API_VERSION
	.align		4
        /*0000*/ 	.byte	0x04, 0x37
        /*0002*/ 	.short	(.L_7 - .L_6)
.L_6:
        /*0004*/ 	.word	0x00000082


	//----- nvinfo : EIATTR_KPARAM_INFO
	.align		4
.L_7:
        /*0008*/ 	.byte	0x04, 0x17
        /*000a*/ 	.short	(.L_9 - .L_8)
.L_8:
        /*000c*/ 	.word	0x00000000
        /*0010*/ 	.short	0x0005
        /*0012*/ 	.short	0x0020
        /*0014*/ 	.byte	0x00, 0xf0, 0x11, 0x00


	//----- nvinfo : EIATTR_KPARAM_INFO
	.align		4
.L_9:
        /*0018*/ 	.byte	0x04, 0x17
        /*001a*/ 	.short	(.L_11 - .L_10)
.L_10:
        /*001c*/ 	.word	0x00000000
        /*0020*/ 	.short	0x0004
        /*0022*/ 	.short	0x001c
        /*0024*/ 	.byte	0x00, 0xf0, 0x11, 0x00


	//----- nvinfo : EIATTR_KPARAM_INFO
	.align		4
.L_11:
        /*0028*/ 	.byte	0x04, 0x17
        /*002a*/ 	.short	(.L_13 - .L_12)
.L_12:
        /*002c*/ 	.word	0x00000000
        /*0030*/ 	.short	0x0003
        /*0032*/ 	.short	0x0018
        /*0034*/ 	.byte	0x00, 0xf0, 0x11, 0x00


	//----- nvinfo : EIATTR_KPARAM_INFO
	.align		4
.L_13:
        /*0038*/ 	.byte	0x04, 0x17
        /*003a*/ 	.short	(.L_15 - .L_14)
.L_14:
        /*003c*/ 	.word	0x00000000
        /*0040*/ 	.short	0x0002
        /*0042*/ 	.short	0x0010
        /*0044*/ 	.byte	0x00, 0xf5, 0x21, 0x00


	//----- nvinfo : EIATTR_KPARAM_INFO
	.align		4
.L_15:
        /*0048*/ 	.byte	0x04, 0x17
        /*004a*/ 	.short	(.L_17 - .L_16)
.L_16:
        /*004c*/ 	.word	0x00000000
        /*0050*/ 	.short	0x0001
        /*0052*/ 	.short	0x0008
        /*0054*/ 	.byte	0x00, 0xf5, 0x21, 0x00


	//----- nvinfo : EIATTR_KPARAM_INFO
	.align		4
.L_17:
        /*0058*/ 	.byte	0x04, 0x17
        /*005a*/ 	.short	(.L_19 - .L_18)
.L_18:
        /*005c*/ 	.word	0x00000000
        /*0060*/ 	.short	0x0000
        /*0062*/ 	.short	0x0000
        /*0064*/ 	.byte	0x00, 0xf5, 0x21, 0x00


	//----- nvinfo : EIATTR_SPARSE_MMA_MASK
	.align		4
.L_19:
        /*0068*/ 	.byte	0x03, 0x50
        /*006a*/ 	.short	0x0000


	//----- nvinfo : EIATTR_MAXREG_COUNT
	.align		4
        /*006c*/ 	.byte	0x03, 0x1b
        /*006e*/ 	.short	0x00ff


	//----- nvinfo : EIATTR_MERCURY_ISA_VERSION
	.align		4
        /*0070*/ 	.byte	0x03, 0x5f
        /*0072*/ 	.short	0x0101


	//----- nvinfo : EIATTR_VRC_CTA_INIT_COUNT
	.align		4
        /*0074*/ 	.byte	0x02, 0x4a
	.zero		1
	.zero		1


	//----- nvinfo : EIATTR_EXIT_INSTR_OFFSETS
	.align		4
        /*0078*/ 	.byte	0x04, 0x1c
        /*007a*/ 	.short	(.L_21 - .L_20)


	//   ....[0]....
.L_20:
        /*007c*/ 	.word	0x000000c0


	//   ....[1]....
        /*0080*/ 	.word	0x000008e0


	//----- nvinfo : EIATTR_CBANK_PARAM_SIZE
	.align		4
.L_21:
        /*0084*/ 	.byte	0x03, 0x19
        /*0086*/ 	.short	0x0024


	//----- nvinfo : EIATTR_PARAM_CBANK
	.align		4
        /*0088*/ 	.byte	0x04, 0x0a
        /*008a*/ 	.short	(.L_23 - .L_22)
	.align		4
.L_22:
        /*008c*/ 	.word	index@(.nv.constant0._Z22matrix_multiply_kernelPKfS0_Pfiii)
        /*0090*/ 	.short	0x0380
        /*0092*/ 	.short	0x0024


	//----- nvinfo : EIATTR_SW_WAR
	.align		4
.L_23:
        /*0094*/ 	.byte	0x04, 0x36
        /*0096*/ 	.short	(.L_25 - .L_24)
.L_24:
        /*0098*/ 	.word	0x00000008
.L_25:


//--------------------- .nv.callgraph             --------------------------
	.section	.nv.callgraph,"",@"SHT_CUDA_CALLGRAPH"
	.align	4
	.sectionentsize	8
	.align		4
        /*0000*/ 	.word	0x00000000
	.align		4
        /*0004*/ 	.word	0xffffffff
	.align		4
        /*0008*/ 	.word	0x00000000
	.align		4
        /*000c*/ 	.word	0xfffffffe
	.align		4
        /*0010*/ 	.word	0x00000000
	.align		4
        /*0014*/ 	.word	0xfffffffd
	.align		4
        /*0018*/ 	.word	0x00000000
	.align		4
        /*001c*/ 	.word	0xfffffffc


//--------------------- .text._Z22matrix_multiply_kernelPKfS0_Pfiii --------------------------
	.section	.text._Z22matrix_multiply_kernelPKfS0_Pfiii,"ax",@progbits
	.align	128
        .global         _Z22matrix_multiply_kernelPKfS0_Pfiii
        .type           _Z22matrix_multiply_kernelPKfS0_Pfiii,@function
        .size           _Z22matrix_multiply_kernelPKfS0_Pfiii,(.L_x_5 - _Z22matrix_multiply_kernelPKfS0_Pfiii)
        .other          _Z22matrix_multiply_kernelPKfS0_Pfiii,@"STO_CUDA_ENTRY STV_DEFAULT"
_Z22matrix_multiply_kernelPKfS0_Pfiii:
.text._Z22matrix_multiply_kernelPKfS0_Pfiii:
[----:B------:R-:W-:Y:S01]  /*0000*/  LDC R1, c[0x0][0x37c] ;  /* 0x0000df00ff017b82 */ /* 0x000fe20000000800 */
[----:B------:R-:W0:Y:S07]  /*0010*/  S2R R5, SR_TID.X ;  /* 0x0000000000057919 */ /* 0x000e2e0000002100 */
[----:B------:R-:W1:Y:S01]  /*0020*/  LDC R19, c[0x0][0x364] ;  /* 0x0000d900ff137b82 */ /* 0x000e620000000800 */
[----:B------:R-:W1:Y:S07]  /*0030*/  S2R R4, SR_TID.Y ;  /* 0x0000000000047919 */ /* 0x000e6e0000002200 */
[----:B------:R-:W0:Y:S08]  /*0040*/  S2UR UR5, SR_CTAID.X ;  /* 0x00000000000579c3 */ /* 0x000e300000002500 */
[----:B------:R-:W0:Y:S08]  /*0050*/  LDC R0, c[0x0][0x360] ;  /* 0x0000d800ff007b82 */ /* 0x000e300000000800 */
[----:B------:R-:W1:Y:S08]  /*0060*/  S2UR UR4, SR_CTAID.Y ;  /* 0x00000000000479c3 */ /* 0x000e700000002600 */
[----:B------:R-:W2:Y:S01]  /*0070*/  LDC.64 R2, c[0x0][0x398] ;  /* 0x0000e600ff027b82 */ /* 0x000ea20000000a00 */
[----:B0-----:R-:W-:-:S02]  /*0080*/  IMAD R0, R0, UR5, R5 ;  /* 0x0000000500007c24 */ /* 0x001fc4000f8e0205 */
[----:B-1----:R-:W-:-:S03]  /*0090*/  IMAD R19, R19, UR4, R4 ;  /* 0x0000000413137c24 */ /* 0x002fc6000f8e0204 */
[----:B--2---:R-:W-:-:S04]  /*00a0*/  ISETP.GE.AND P0, PT, R0, R3, PT ;  /* 0x000000030000720c */ /* 0x004fc80003f06270 */
[----:B------:R-:W-:-:S13]  /*00b0*/  ISETP.GE.OR P0, PT, R19, R2, P0 ;  /* 0x000000021300720c */ /* 0x000fda0000706670 */
[----:B------:R-:W-:Y:S05]  /*00c0*/  @P0 EXIT ;  /* 0x000000000000094d */ /* 0x000fea0003800000 */
[----:B------:R-:W0:Y:S01]  /*00d0*/  LDC R2, c[0x0][0x3a0] ;  /* 0x0000e800ff027b82 */ /* 0x000e220000000800 */
[----:B------:R-:W1:Y:S01]  /*00e0*/  LDCU.64 UR4, c[0x0][0x358] ;  /* 0x00006b00ff0477ac */ /* 0x000e620008000a00 */
[----:B------:R-:W-:Y:S01]  /*00f0*/  HFMA2 R24, -RZ, RZ, 0, 0 ;  /* 0x00000000ff187431 */ /* 0x000fe200000001ff */
[----:B0-----:R-:W-:-:S13]  /*0100*/  ISETP.GE.AND P0, PT, R2, 0x1, PT ;  /* 0x000000010200780c */ /* 0x001fda0003f06270 */
[----:B-1----:R-:W-:Y:S05]  /*0110*/  @!P0 BRA `(.L_x_0) ;  /* 0x0000000400e08947 */ /* 0x002fea0003800000 */
[C---:B------:R-:W-:Y:S01]  /*0120*/  ISETP.GE.U32.AND P1, PT, R2.reuse, 0x8, PT ;  /* 0x000000080200780c */ /* 0x040fe20003f26070 */
[----:B------:R-:W-:Y:S01]  /*0130*/  IMAD R20, R19, R2, RZ ;  /* 0x0000000213147224 */ /* 0x000fe200078e02ff */
[----:B------:R-:W-:Y:S02]  /*0140*/  LOP3.LUT R27, R2, 0x7, RZ, 0xc0, !PT ;  /* 0x00000007021b7812 */ /* 0x000fe400078ec0ff */
[----:B------:R-:W-:Y:S02]  /*0150*/  MOV R24, RZ ;  /* 0x000000ff00187202 */ /* 0x000fe40000000f00 */
[----:B------:R-:W-:Y:S02]  /*0160*/  ISETP.NE.AND P0, PT, R27, RZ, PT ;  /* 0x000000ff1b00720c */ /* 0x000fe40003f05270 */
[----:B------:R-:W-:-:S05]  /*0170*/  MOV R21, RZ ;  /* 0x000000ff00157202 */ /* 0x000fca0000000f00 */
[----:B------:R-:W-:Y:S06]  /*0180*/  @!P1 BRA `(.L_x_1) ;  /* 0x0000000000c49947 */ /* 0x000fec0003800000 */
[----:B------:R-:W0:Y:S01]  /*0190*/  LDC.64 R4, c[0x0][0x380] ;  /* 0x0000e000ff047b82 */ /* 0x000e220000000a00 */
[----:B------:R-:W-:Y:S02]  /*01a0*/  LOP3.LUT R21, R2, 0x7ffffff8, RZ, 0xc0, !PT ;  /* 0x7ffffff802157812 */ /* 0x000fe400078ec0ff */
[----:B------:R-:W-:Y:S02]  /*01b0*/  MOV R24, RZ ;  /* 0x000000ff00187202 */ /* 0x000fe40000000f00 */
[----:B------:R-:W-:Y:S02]  /*01c0*/  MOV R18, R0 ;  /* 0x0000000000127202 */ /* 0x000fe40000000f00 */
[----:B------:R-:W-:Y:S01]  /*01d0*/  IADD3 R22, PT, PT, -R21, RZ, RZ ;  /* 0x000000ff15167210 */ /* 0x000fe20007ffe1ff */
[----:B0-----:R-:W-:-:S03]  /*01e0*/  IMAD.WIDE.U32 R4, R20, 0x4, R4 ;  /* 0x0000000414047825 */ /* 0x001fc600078e0004 */
[----:B------:R-:W-:-:S04]  /*01f0*/  IADD3 R6, P1, PT, R4, 0x10, RZ ;  /* 0x0000001004067810 */ /* 0x000fc80007f3e0ff */
[----:B------:R-:W-:-:S09]  /*0200*/  IADD3.X R7, PT, PT, RZ, R5, RZ, P1, !PT ;  /* 0x00000005ff077210 */ /* 0x000fd20000ffe4ff */
.L_x_2:
[----:B------:R-:W0:Y:S01]  /*0210*/  LDC.64 R16, c[0x0][0x388] ;  /* 0x0000e200ff107b82 */ /* 0x000e220000000a00 */
[----:B------:R-:W-:Y:S02]  /*0220*/  MOV R4, R6 ;  /* 0x0000000600047202 */ /* 0x000fe40000000f00 */
[----:B------:R-:W-:-:S05]  /*0230*/  MOV R5, R7 ;  /* 0x0000000700057202 */ /* 0x000fca0000000f00 */
[----:B------:R-:W2:Y:S04]  /*0240*/  LDG.E R25, desc[UR4][R4.64+-0x10] ;  /* 0xfffff00404197981 */ /* 0x000ea8000c1e1900 */
[----:B------:R-:W3:Y:S04]  /*0250*/  LDG.E R23, desc[UR4][R4.64+-0xc] ;  /* 0xfffff40404177981 */ /* 0x000ee8000c1e1900 */
[----:B------:R-:W4:Y:S04]  /*0260*/  LDG.E R29, desc[UR4][R4.64+-0x8] ;  /* 0xfffff804041d7981 */ /* 0x000f28000c1e1900 */
[----:B------:R-:W5:Y:S01]  /*0270*/  LDG.E R28, desc[UR4][R4.64+-0x4] ;  /* 0xfffffc04041c7981 */ /* 0x000f62000c1e1900 */
[----:B0-----:R-:W-:-:S05]  /*0280*/  IMAD.WIDE R16, R18, 0x4, R16 ;  /* 0x0000000412107825 */ /* 0x001fca00078e0210 */
[----:B------:R0:W2:Y:S01]  /*0290*/  LDG.E R26, desc[UR4][R16.64] ;  /* 0x00000004101a7981 */ /* 0x0000a2000c1e1900 */
[----:B------:R-:W-:-:S04]  /*02a0*/  IMAD.WIDE R14, R3, 0x4, R16 ;  /* 0x00000004030e7825 */ /* 0x000fc800078e0210 */
[C---:B------:R-:W-:Y:S02]  /*02b0*/  IMAD.WIDE R6, R3.reuse, 0x4, R14 ;  /* 0x0000000403067825 */ /* 0x040fe400078e020e */
[----:B------:R-:W3:Y:S02]  /*02c0*/  LDG.E R14, desc[UR4][R14.64] ;  /* 0x000000040e0e7981 */ /* 0x000ee4000c1e1900 */
[C---:B------:R-:W-:Y:S02]  /*02d0*/  IMAD.WIDE R10, R3.reuse, 0x4, R6 ;  /* 0x00000004030a7825 */ /* 0x040fe400078e0206 */
[----:B------:R-:W4:Y:S02]  /*02e0*/  LDG.E R6, desc[UR4][R6.64] ;  /* 0x0000000406067981 */ /* 0x000f24000c1e1900 */
[C---:B------:R-:W-:Y:S02]  /*02f0*/  IMAD.WIDE R8, R3.reuse, 0x4, R10 ;  /* 0x0000000403087825 */ /* 0x040fe400078e020a */
[----:B------:R-:W5:Y:S02]  /*0300*/  LDG.E R10, desc[UR4][R10.64] ;  /* 0x000000040a0a7981 */ /* 0x000f64000c1e1900 */
[----:B------:R-:W-:-:S02]  /*0310*/  IMAD.WIDE R12, R3, 0x4, R8 ;  /* 0x00000004030c7825 */ /* 0x000fc400078e0208 */
[----:B------:R-:W5:Y:S04]  /*0320*/  LDG.E R7, desc[UR4][R4.64] ;  /* 0x0000000404077981 */ /* 0x000f68000c1e1900 */
[----:B------:R-:W5:Y:S01]  /*0330*/  LDG.E R8, desc[UR4][R8.64] ;  /* 0x0000000408087981 */ /* 0x000f62000c1e1900 */
[----:B0-----:R-:W-:-:S03]  /*0340*/  IMAD.WIDE R16, R3, 0x4, R12 ;  /* 0x0000000403107825 */ /* 0x001fc600078e020c */
[----:B------:R-:W5:Y:S04]  /*0350*/  LDG.E R12, desc[UR4][R12.64] ;  /* 0x000000040c0c7981 */ /* 0x000f68000c1e1900 */
[----:B------:R-:W5:Y:S04]  /*0360*/  LDG.E R15, desc[UR4][R16.64] ;  /* 0x00000004100f7981 */ /* 0x000f68000c1e1900 */
[----:B------:R-:W5:Y:S04]  /*0370*/  LDG.E R9, desc[UR4][R4.64+0x4] ;  /* 0x0000040404097981 */ /* 0x000f68000c1e1900 */
[----:B------:R-:W5:Y:S01]  /*0380*/  LDG.E R11, desc[UR4][R4.64+0xc] ;  /* 0x00000c04040b7981 */ /* 0x000f62000c1e1900 */
[----:B--2---:R-:W-:Y:S01]  /*0390*/  FFMA R26, R25, R26, R24 ;  /* 0x0000001a191a7223 */ /* 0x004fe20000000018 */
[----:B------:R-:W-:-:S02]  /*03a0*/  IMAD.WIDE R24, R3, 0x4, R16 ;  /* 0x0000000403187825 */ /* 0x000fc400078e0210 */
[----:B------:R-:W2:Y:S04]  /*03b0*/  LDG.E R16, desc[UR4][R4.64+0x8] ;  /* 0x0000080404107981 */ /* 0x000ea8000c1e1900 */
[----:B------:R-:W2:Y:S01]  /*03c0*/  LDG.E R24, desc[UR4][R24.64] ;  /* 0x0000000418187981 */ /* 0x000ea2000c1e1900 */
[----:B---3--:R-:W-:Y:S01]  /*03d0*/  FFMA R14, R23, R14, R26 ;  /* 0x0000000e170e7223 */ /* 0x008fe2000000001a */
[----:B------:R-:W-:-:S03]  /*03e0*/  IADD3 R22, PT, PT, R22, 0x8, RZ ;  /* 0x0000000816167810 */ /* 0x000fc60007ffe0ff */
[----:B----4-:R-:W-:Y:S01]  /*03f0*/  FFMA R29, R29, R6, R14 ;  /* 0x000000061d1d7223 */ /* 0x010fe2000000000e */
[----:B------:R-:W-:-:S03]  /*0400*/  ISETP.NE.AND P1, PT, R22, RZ, PT ;  /* 0x000000ff1600720c */ /* 0x000fc60003f25270 */
[----:B-----5:R-:W-:Y:S01]  /*0410*/  FFMA R10, R28, R10, R29 ;  /* 0x0000000a1c0a7223 */ /* 0x020fe2000000001d */
[----:B------:R-:W-:-:S03]  /*0420*/  IADD3 R6, P2, PT, R4, 0x20, RZ ;  /* 0x0000002004067810 */ /* 0x000fc60007f5e0ff */
[----:B------:R-:W-:Y:S01]  /*0430*/  FFMA R8, R7, R8, R10 ;  /* 0x0000000807087223 */ /* 0x000fe2000000000a */
[----:B------:R-:W-:Y:S02]  /*0440*/  IADD3.X R7, PT, PT, RZ, R5, RZ, P2, !PT ;  /* 0x00000005ff077210 */ /* 0x000fe400017fe4ff */
[----:B------:R-:W-:Y:S01]  /*0450*/  LEA R18, R3, R18, 0x3 ;  /* 0x0000001203127211 */ /* 0x000fe200078e18ff */
[----:B------:R-:W-:-:S04]  /*0460*/  FFMA R9, R9, R12, R8 ;  /* 0x0000000c09097223 */ /* 0x000fc80000000008 */
[----:B--2---:R-:W-:-:S04]  /*0470*/  FFMA R16, R16, R15, R9 ;  /* 0x0000000f10107223 */ /* 0x004fc80000000009 */
[----:B------:R-:W-:Y:S01]  /*0480*/  FFMA R24, R11, R24, R16 ;  /* 0x000000180b187223 */ /* 0x000fe20000000010 */
[----:B------:R-:W-:Y:S06]  /*0490*/  @P1 BRA `(.L_x_2) ;  /* 0xfffffffc005c1947 */ /* 0x000fec000383ffff */
.L_x_1:
[----:B------:R-:W-:Y:S05]  /*04a0*/  @!P0 BRA `(.L_x_0) ;  /* 0x0000000000fc8947 */ /* 0x000fea0003800000 */
[----:B------:R-:W-:Y:S02]  /*04b0*/  ISETP.GE.U32.AND P1, PT, R27, 0x4, PT ;  /* 0x000000041b00780c */ /* 0x000fe40003f26070 */
[----:B------:R-:W-:-:S04]  /*04c0*/  LOP3.LUT R16, R2, 0x3, RZ, 0xc0, !PT ;  /* 0x0000000302107812 */ /* 0x000fc800078ec0ff */
[----:B------:R-:W-:-:S07]  /*04d0*/  ISETP.NE.AND P0, PT, R16, RZ, PT ;  /* 0x000000ff1000720c */ /* 0x000fce0003f05270 */
[----:B------:R-:W-:Y:S06]  /*04e0*/  @!P1 BRA `(.L_x_3) ;  /* 0x00000000006c9947 */ /* 0x000fec0003800000 */
[----:B------:R-:W0:Y:S01]  /*04f0*/  LDC.64 R6, c[0x0][0x388] ;  /* 0x0000e200ff067b82 */ /* 0x000e220000000a00 */
[----:B------:R-:W1:Y:S01]  /*0500*/  LDCU.64 UR6, c[0x0][0x380] ;  /* 0x00007000ff0677ac */ /* 0x000e620008000a00 */
[----:B------:R-:W-:Y:S01]  /*0510*/  IMAD R9, R21, R3, R0 ;  /* 0x0000000315097224 */ /* 0x000fe200078e0200 */
[CC--:B------:R-:W-:Y:S02]  /*0520*/  IADD3 R5, PT, PT, R20.reuse, R21.reuse, RZ ;  /* 0x0000001514057210 */ /* 0x0c0fe40007ffe0ff */
[----:B------:R-:W-:-:S03]  /*0530*/  IADD3 R10, P1, PT, R20, R21, RZ ;  /* 0x00000015140a7210 */ /* 0x000fc60007f3e0ff */
[----:B------:R-:W2:Y:S01]  /*0540*/  LDC.64 R14, c[0x0][0x380] ;  /* 0x0000e000ff0e7b82 */ /* 0x000ea20000000a00 */
[----:B0-----:R-:W-:-:S04]  /*0550*/  IMAD.WIDE R6, R9, 0x4, R6 ;  /* 0x0000000409067825 */ /* 0x001fc800078e0206 */
[----:B------:R-:W-:Y:S02]  /*0560*/  IMAD.WIDE R8, R3, 0x4, R6 ;  /* 0x0000000403087825 */ /* 0x000fe400078e0206 */
[----:B------:R-:W3:Y:S02]  /*0570*/  LDG.E R6, desc[UR4][R6.64] ;  /* 0x0000000406067981 */ /* 0x000ee4000c1e1900 */
[----:B--2---:R-:W-:Y:S01]  /*0580*/  IMAD.WIDE.U32 R14, R5, 0x4, R14 ;  /* 0x00000004050e7825 */ /* 0x004fe200078e000e */
[----:B------:R-:W-:Y:S02]  /*0590*/  IADD3.X R5, PT, PT, RZ, RZ, RZ, P1, !PT ;  /* 0x000000ffff057210 */ /* 0x000fe40000ffe4ff */
[----:B-1----:R-:W-:-:S03]  /*05a0*/  LEA R4, P1, R10, UR6, 0x2 ;  /* 0x000000060a047c11 */ /* 0x002fc6000f8210ff */
[----:B------:R-:W3:Y:S01]  /*05b0*/  LDG.E R15, desc[UR4][R14.64] ;  /* 0x000000040e0f7981 */ /* 0x000ee2000c1e1900 */
[----:B------:R-:W-:Y:S01]  /*05c0*/  LEA.HI.X R5, R10, UR7, R5, 0x2, P1 ;  /* 0x000000070a057c11 */ /* 0x000fe200088f1405 */
[C---:B------:R-:W-:Y:S02]  /*05d0*/  IMAD.WIDE R10, R3.reuse, 0x4, R8 ;  /* 0x00000004030a7825 */ /* 0x040fe400078e0208 */
[----:B------:R-:W2:Y:S04]  /*05e0*/  LDG.E R8, desc[UR4][R8.64] ;  /* 0x0000000408087981 */ /* 0x000ea8000c1e1900 */
[----:B------:R-:W2:Y:S01]  /*05f0*/  LDG.E R17, desc[UR4][R4.64+0x4] ;  /* 0x0000040404117981 */ /* 0x000ea2000c1e1900 */
[----:B------:R-:W-:-:S03]  /*0600*/  IMAD.WIDE R12, R3, 0x4, R10 ;  /* 0x00000004030c7825 */ /* 0x000fc600078e020a */
[----:B------:R-:W4:Y:S04]  /*0610*/  LDG.E R22, desc[UR4][R10.64] ;  /* 0x000000040a167981 */ /* 0x000f28000c1e1900 */
[----:B------:R-:W4:Y:S04]  /*0620*/  LDG.E R18, desc[UR4][R4.64+0x8] ;  /* 0x0000080404127981 */ /* 0x000f28000c1e1900 */
[----:B------:R-:W5:Y:S04]  /*0630*/  LDG.E R26, desc[UR4][R4.64+0xc] ;  /* 0x00000c04041a7981 */ /* 0x000f68000c1e1900 */
[----:B------:R-:W5:Y:S01]  /*0640*/  LDG.E R12, desc[UR4][R12.64] ;  /* 0x000000040c0c7981 */ /* 0x000f62000c1e1900 */
[----:B------:R-:W-:Y:S01]  /*0650*/  IADD3 R21, PT, PT, R21, 0x4, RZ ;  /* 0x0000000415157810 */ /* 0x000fe20007ffe0ff */
[----:B---3--:R-:W-:-:S04]  /*0660*/  FFMA R24, R15, R6, R24 ;  /* 0x000000060f187223 */ /* 0x008fc80000000018 */
[----:B--2---:R-:W-:-:S04]  /*0670*/  FFMA R17, R17, R8, R24 ;  /* 0x0000000811117223 */ /* 0x004fc80000000018 */
[----:B----4-:R-:W-:-:S04]  /*0680*/  FFMA R17, R18, R22, R17 ;  /* 0x0000001612117223 */ /* 0x010fc80000000011 */
[----:B-----5:R-:W-:-:S07]  /*0690*/  FFMA R24, R26, R12, R17 ;  /* 0x0000000c1a187223 */ /* 0x020fce0000000011 */
.L_x_3:
[----:B------:R-:W-:Y:S05]  /*06a0*/  @!P0 BRA `(.L_x_0) ;  /* 0x00000000007c8947 */ /* 0x000fea0003800000 */
[----:B------:R-:W-:Y:S01]  /*06b0*/  ISETP.NE.AND P1, PT, R16, 0x1, PT ;  /* 0x000000011000780c */ /* 0x000fe20003f25270 */
[----:B------:R-:W0:Y:S01]  /*06c0*/  LDC.64 R12, c[0x0][0x380] ;  /* 0x0000e000ff0c7b82 */ /* 0x000e220000000a00 */
[----:B------:R-:W-:-:S04]  /*06d0*/  LOP3.LUT R2, R2, 0x1, RZ, 0xc0, !PT ;  /* 0x0000000102027812 */ /* 0x000fc800078ec0ff */
[----:B------:R-:W-:-:S03]  /*06e0*/  ISETP.NE.U32.AND P0, PT, R2, 0x1, PT ;  /* 0x000000010200780c */ /* 0x000fc60003f05070 */
[----:B------:R-:W1:Y:S04]  /*06f0*/  LDC.64 R10, c[0x0][0x388] ;  /* 0x0000e200ff0a7b82 */ /* 0x000e680000000a00 */
[CC--:B------:R-:W-:Y:S02]  /*0700*/  @P1 IADD3 R15, PT, PT, R20.reuse, R21.reuse, RZ ;  /* 0x00000015140f1210 */ /* 0x0c0fe40007ffe0ff */
[----:B------:R-:W-:Y:S02]  /*0710*/  @P1 IADD3 R2, P2, PT, R20, R21, RZ ;  /* 0x0000001514021210 */ /* 0x000fe40007f5e0ff */
[----:B------:R-:W2:Y:S02]  /*0720*/  @P1 LDC.64 R4, c[0x0][0x380] ;  /* 0x0000e000ff041b82 */ /* 0x000ea40000000a00 */
[----:B------:R-:W-:-:S06]  /*0730*/  @P1 IADD3.X R14, PT, PT, RZ, RZ, RZ, P2, !PT ;  /* 0x000000ffff0e1210 */ /* 0x000fcc00017fe4ff */
[----:B------:R-:W3:Y:S01]  /*0740*/  LDC.64 R6, c[0x0][0x380] ;  /* 0x0000e000ff067b82 */ /* 0x000ee20000000a00 */
[----:B0-----:R-:W-:-:S04]  /*0750*/  @P1 IMAD.WIDE.U32 R12, R15, 0x4, R12 ;  /* 0x000000040f0c1825 */ /* 0x001fc800078e000c */
[C---:B------:R-:W-:Y:S01]  /*0760*/  @P1 IMAD R15, R21.reuse, R3, R0 ;  /* 0x00000003150f1224 */ /* 0x040fe200078e0200 */
[----:B------:R-:W-:Y:S01]  /*0770*/  @P1 IADD3 R21, PT, PT, R21, 0x2, RZ ;  /* 0x0000000215151810 */ /* 0x000fe20007ffe0ff */
[----:B------:R-:W4:Y:S01]  /*0780*/  @P1 LDG.E R13, desc[UR4][R12.64] ;  /* 0x000000040c0d1981 */ /* 0x000f22000c1e1900 */
[----:B------:R-:W0:Y:S01]  /*0790*/  LDC.64 R8, c[0x0][0x388] ;  /* 0x0000e200ff087b82 */ /* 0x000e220000000a00 */
[----:B-1----:R-:W-:Y:S01]  /*07a0*/  @P1 IMAD.WIDE R10, R15, 0x4, R10 ;  /* 0x000000040f0a1825 */ /* 0x002fe200078e020a */
[----:B------:R-:W-:Y:S02]  /*07b0*/  @!P0 IADD3 R17, PT, PT, R20, R21, RZ ;  /* 0x0000001514118210 */ /* 0x000fe40007ffe0ff */
[----:B--2---:R-:W-:Y:S01]  /*07c0*/  @P1 LEA R4, P2, R2, R4, 0x2 ;  /* 0x0000000402041211 */ /* 0x004fe200078410ff */
[----:B------:R-:W-:-:S03]  /*07d0*/  @!P0 IMAD R21, R21, R3, R0 ;  /* 0x0000000315158224 */ /* 0x000fc600078e0200 */
[----:B------:R-:W-:Y:S01]  /*07e0*/  @P1 LEA.HI.X R5, R2, R5, R14, 0x2, P2 ;  /* 0x0000000502051211 */ /* 0x000fe200010f140e */
[----:B------:R-:W-:Y:S01]  /*07f0*/  @P1 IMAD.WIDE R14, R3, 0x4, R10 ;  /* 0x00000004030e1825 */ /* 0x000fe200078e020a */
[----:B------:R-:W4:Y:S03]  /*0800*/  @P1 LDG.E R2, desc[UR4][R10.64] ;  /* 0x000000040a021981 */ /* 0x000f26000c1e1900 */
[----:B---3--:R-:W-:Y:S01]  /*0810*/  @!P0 IMAD.WIDE.U32 R6, R17, 0x4, R6 ;  /* 0x0000000411068825 */ /* 0x008fe200078e0006 */
[----:B------:R-:W2:Y:S04]  /*0820*/  @P1 LDG.E R5, desc[UR4][R4.64+0x4] ;  /* 0x0000040404051981 */ /* 0x000ea8000c1e1900 */
[----:B------:R-:W2:Y:S01]  /*0830*/  @P1 LDG.E R14, desc[UR4][R14.64] ;  /* 0x000000040e0e1981 */ /* 0x000ea2000c1e1900 */
[----:B0-----:R-:W-:-:S03]  /*0840*/  @!P0 IMAD.WIDE R8, R21, 0x4, R8 ;  /* 0x0000000415088825 */ /* 0x001fc600078e0208 */
[----:B------:R-:W3:Y:S04]  /*0850*/  @!P0 LDG.E R7, desc[UR4][R6.64] ;  /* 0x0000000406078981 */ /* 0x000ee8000c1e1900 */
[----:B------:R-:W3:Y:S01]  /*0860*/  @!P0 LDG.E R8, desc[UR4][R8.64] ;  /* 0x0000000408088981 */ /* 0x000ee2000c1e1900 */
[----:B----4-:R-:W-:-:S04]  /*0870*/  @P1 FFMA R2, R13, R2, R24 ;  /* 0x000000020d021223 */ /* 0x010fc80000000018 */
[----:B--2---:R-:W-:-:S04]  /*0880*/  @P1 FFMA R24, R5, R14, R2 ;  /* 0x0000000e05181223 */ /* 0x004fc80000000002 */
[----:B---3--:R-:W-:-:S07]  /*0890*/  @!P0 FFMA R24, R7, R8, R24 ;  /* 0x0000000807188223 */ /* 0x008fce0000000018 */
.L_x_0:
[----:B------:R-:W0:Y:S01]  /*08a0*/  LDC.64 R4, c[0x0][0x390] ;  /* 0x0000e400ff047b82 */ /* 0x000e220000000a00 */
[----:B------:R-:W-:-:S04]  /*08b0*/  IMAD R3, R19, R3, R0 ;  /* 0x0000000313037224 */ /* 0x000fc800078e0200 */
[----:B0-----:R-:W-:-:S05]  /*08c0*/  IMAD.WIDE R2, R3, 0x4, R4 ;  /* 0x0000000403027825 */ /* 0x001fca00078e0204 */
[----:B------:R-:W-:Y:S01]  /*08d0*/  STG.E desc[UR4][R2.64], R24 ;  /* 0x0000001802007986 */ /* 0x000fe2000c101904 */
[----:B------:R-:W-:Y:S05]  /*08e0*/  EXIT ;  /* 0x000000000000794d */ /* 0x000fea0003800000 */
.L_x_4:
[----:B------:R-:W-:-:S00]  /*08f0*/  BRA `(.L_x_4) ;  /* 0xfffffffc00fc7947 */ /* 0x000fc0000383ffff */
[----:B------:R-:W-:-:S00]  /*0900*/  NOP ;  /* 0x0000000000007918 */ /* 0x000fc00000000000 */
[----:B------:R-:W-:-:S00]  /*0910*/  NOP ;  /* 0x0000000000007918 */ /* 0x000fc00000000000 */
[----:B------:R-:W-:-:S00]  /*0920*/  NOP ;  /* 0x0000000000007918 */ /* 0x000fc00000000000 */
[----:B------:R-:W-:-:S00]  /*0930*/  NOP ;  /* 0x0000000000007918 */ /* 0x000fc00000000000 */
[----:B------:R-:W-:-:S00]  /*0940*/  NOP ;  /* 0x0000000000007918 */ /* 0x000fc00000000000 */
[----:B------:R-:W-:-:S00]  /*0950*/  NOP ;  /* 0x0000000000007918 */ /* 0x000fc00000000000 */
[----:B------:R-:W-:-:S00]  /*0960*/  NOP ;  /* 0x0000000000007918 */ /* 0x000fc00000000000 */
[----:B------:R-:W-:-:S00]  /*0970*/  NOP ;  /* 0x0000000000007918 */ /* 0x000fc00000000000 */
.L_x_5:


//--------------------- .nv.shared.reserved.0     --------------------------
	.section	.nv.shared.reserved.0,"aw",@nobits
	.weak		__nv_reservedSMEM_offset_0_alias
	.size		__nv_reservedSMEM_offset_0_alias, 0, 64
	.other		__nv_reservedSMEM_offset_0_alias,@"STO_CUDA_RESERVED_SHARED STV_DEFAULT"
__nv_reservedSMEM_offset_0_alias:
	.zero		0
	.zero		64


//--------------------- .nv.constant0._Z22matrix_multiply_kernelPKfS0_Pfiii --------------------------
	.section	.nv.constant0._Z22matrix_multiply_kernelPKfS0_Pfiii,"a",@progbits
	.sectionflags	@""
	.align	4
.nv.constant0._Z22matrix_multiply_kernelPKfS0_Pfiii:
	.zero		932


//--------------------- SYMBOLS --------------------------

	.type		.nv.reservedSmem.offset0,@object
	.size		.nv.reservedSmem.offset0,0x4
